//
// Generated by NVIDIA NVVM Compiler
//
// Compiler Build ID: CL-36424714
// Cuda compilation tools, release 13.0, V13.0.88
// Based on NVVM 20.0.0
//

.version 9.0
.target sm_100
.address_size 64

	// .globl	_Z15aes_encrypt_ctrPhS_S_Pyi

.visible .entry _Z15aes_encrypt_ctrPhS_S_Pyi(
	.param .u64 .ptr .align 1 _Z15aes_encrypt_ctrPhS_S_Pyi_param_0,
	.param .u64 .ptr .align 1 _Z15aes_encrypt_ctrPhS_S_Pyi_param_1,
	.param .u64 .ptr .align 1 _Z15aes_encrypt_ctrPhS_S_Pyi_param_2,
	.param .u64 .ptr .align 1 _Z15aes_encrypt_ctrPhS_S_Pyi_param_3,
	.param .u32 _Z15aes_encrypt_ctrPhS_S_Pyi_param_4
)
{


	ret;

}


// ===== COMPILED SASS (sm_100) =====

	.target	sm_100

	.elftype	@"ET_EXEC"


//--------------------- .note.nv.tkinfo           --------------------------
	.section	.note.nv.tkinfo,"",@"SHT_NOTE"
	.sectionflags	@"SHF_NOTE_NV_TKINFO"
	.tkinfo
        /*0018*/ 	.word	0x00000002
        /*0030*/ 	.string	""
        /*0030*/ 	.string	"ptxas"
        /*0030*/ 	.string	"Cuda compilation tools, release 13.0, V13.0.88"
        /*0030*/ 	.string	"Build cuda_13.0.r13.0/compiler.36424714_0"
        /*0030*/ 	.string	"-arch sm_100 -m 64 "



//--------------------- .note.nv.cuinfo           --------------------------
	.section	.note.nv.cuinfo,"",@"SHT_NOTE"
	.sectionflags	@"SHF_NOTE_NV_CUINFO"
        /*0018*/ 	.short	0x0002
        /*001a*/ 	.short	0x0064
        /*001c*/ 	.short	0x0082
	.zero		2


//--------------------- .nv.info                  --------------------------
	.section	.nv.info,"",@"SHT_CUDA_INFO"
	.align	4


	//----- nvinfo : EIATTR_REGCOUNT
	.align		4
        /*0000*/ 	.byte	0x04, 0x2f
        /*0002*/ 	.short	(.L_1 - .L_0)
	.align		4
.L_0:
        /*0004*/ 	.word	index@(_Z15aes_encrypt_ctrPhS_S_Pyi)
        /*0008*/ 	.word	0x00000004


	//----- nvinfo : EIATTR_FRAME_SIZE
	.align		4
.L_1:
        /*000c*/ 	.byte	0x04, 0x11
        /*000e*/ 	.short	(.L_3 - .L_2)
	.align		4
.L_2:
        /*0010*/ 	.word	index@(_Z15aes_encrypt_ctrPhS_S_Pyi)
        /*0014*/ 	.word	0x00000000


	//----- nvinfo : EIATTR_MIN_STACK_SIZE
	.align		4
.L_3:
        /*0018*/ 	.byte	0x04, 0x12
        /*001a*/ 	.short	(.L_5 - .L_4)
	.align		4
.L_4:
        /*001c*/ 	.word	index@(_Z15aes_encrypt_ctrPhS_S_Pyi)
        /*0020*/ 	.word	0x00000000
.L_5:


//--------------------- .nv.compat                --------------------------
	.section	.nv.compat,"",@"SHT_CUDA_COMPAT_INFO"
	.align	4
        /*0000*/ 	.byte	0x02, 0x09, 0x00, 0x00, 0x02, 0x02, 0x01, 0x00, 0x02, 0x05, 0x05, 0x00, 0x03, 0x07, 0x01, 0x01
        /*0010*/ 	.byte	0x02, 0x03, 0x00, 0x00, 0x02, 0x06, 0x01, 0x00, 0x04, 0x0b, 0x08, 0x00, 0x09, 0x00, 0x00, 0x00
        /*0020*/ 	.byte	0x00, 0x00, 0x00, 0x00


//--------------------- .nv.info._Z15aes_encrypt_ctrPhS_S_Pyi --------------------------
	.section	.nv.info._Z15aes_encrypt_ctrPhS_S_Pyi,"",@"SHT_CUDA_INFO"
	.sectionflags	@""
	.align	4


	//----- nvinfo : EIATTR_CUDA_API_VERSION
	.align		4
        /*0000*/ 	.byte	0x04, 0x37
        /*0002*/ 	.short	(.L_7 - .L_6)
.L_6:
        /*0004*/ 	.word	0x00000082


	//----- nvinfo : EIATTR_KPARAM_INFO
	.align		4
.L_7:
        /*0008*/ 	.byte	0x04, 0x17
        /*000a*/ 	.short	(.L_9 - .L_8)
.L_8:
        /*000c*/ 	.word	0x00000000
        /*0010*/ 	.short	0x0004
        /*0012*/ 	.short	0x0020
        /*0014*/ 	.byte	0x00, 0xf0, 0x11, 0x00


	//----- nvinfo : EIATTR_KPARAM_INFO
	.align		4
.L_9:
        /*0018*/ 	.byte	0x04, 0x17
        /*001a*/ 	.short	(.L_11 - .L_10)
.L_10:
        /*001c*/ 	.word	0x00000000
        /*0020*/ 	.short	0x0003
        /*0022*/ 	.short	0x0018
        /*0024*/ 	.byte	0x00, 0xf5, 0x21, 0x00


	//----- nvinfo : EIATTR_KPARAM_INFO
	.align		4
.L_11:
        /*0028*/ 	.byte	0x04, 0x17
        /*002a*/ 	.short	(.L_13 - .L_12)
.L_12:
        /*002c*/ 	.word	0x00000000
        /*0030*/ 	.short	0x0002
        /*0032*/ 	.short	0x0010
        /*0034*/ 	.byte	0x00, 0xf5, 0x21, 0x00


	//----- nvinfo : EIATTR_KPARAM_INFO
	.align		4
.L_13:
        /*0038*/ 	.byte	0x04, 0x17
        /*003a*/ 	.short	(.L_15 - .L_14)
.L_14:
        /*003c*/ 	.word	0x00000000
        /*0040*/ 	.short	0x0001
        /*0042*/ 	.short	0x0008
        /*0044*/ 	.byte	0x00, 0xf5, 0x21, 0x00


	//----- nvinfo : EIATTR_KPARAM_INFO
	.align		4
.L_15:
        /*0048*/ 	.byte	0x04, 0x17
        /*004a*/ 	.short	(.L_17 - .L_16)
.L_16:
        /*004c*/ 	.word	0x00000000
        /*0050*/ 	.short	0x0000
        /*0052*/ 	.short	0x0000
        /*0054*/ 	.byte	0x00, 0xf5, 0x21, 0x00


	//----- nvinfo : EIATTR_SPARSE_MMA_MASK
	.align		4
.L_17:
        /*0058*/ 	.byte	0x03, 0x50
        /*005a*/ 	.short	0x0000


	//----- nvinfo : EIATTR_MAXREG_COUNT
	.align		4
        /*005c*/ 	.byte	0x03, 0x1b
        /*005e*/ 	.short	0x00ff


	//----- nvinfo : EIATTR_MERCURY_ISA_VERSION
	.align		4
        /*0060*/ 	.byte	0x03, 0x5f
        /*0062*/ 	.short	0x0101


	//----- nvinfo : EIATTR_VRC_CTA_INIT_COUNT
	.align		4
        /*0064*/ 	.byte	0x02, 0x4a
	.zero		1
	.zero		1


	//----- nvinfo : EIATTR_EXIT_INSTR_OFFSETS
	.align		4
        /*0068*/ 	.byte	0x04, 0x1c
        /*006a*/ 	.short	(.L_19 - .L_18)


	//   ....[0]....
.L_18:
        /*006c*/ 	.word	0x00000010


	//----- nvinfo : EIATTR_CBANK_PARAM_SIZE
	.align		4
.L_19:
        /*0070*/ 	.byte	0x03, 0x19
        /*0072*/ 	.short	0x0024


	//----- nvinfo : EIATTR_PARAM_CBANK
	.align		4
        /*0074*/ 	.byte	0x04, 0x0a
        /*0076*/ 	.short	(.L_21 - .L_20)
	.align		4
.L_20:
        /*0078*/ 	.word	index@(.nv.constant0._Z15aes_encrypt_ctrPhS_S_Pyi)
        /*007c*/ 	.short	0x0380
        /*007e*/ 	.short	0x0024


	//----- nvinfo : EIATTR_SW_WAR
	.align		4
.L_21:
        /*0080*/ 	.byte	0x04, 0x36
        /*0082*/ 	.short	(.L_23 - .L_22)
.L_22:
        /*0084*/ 	.word	0x00000008
.L_23:


//--------------------- .nv.callgraph             --------------------------
	.section	.nv.callgraph,"",@"SHT_CUDA_CALLGRAPH"
	.align	4
	.sectionentsize	8
	.align		4
        /*0000*/ 	.word	0x00000000
	.align		4
        /*0004*/ 	.word	0xffffffff
	.align		4
        /*0008*/ 	.word	0x00000000
	.align		4
        /*000c*/ 	.word	0xfffffffe
	.align		4
        /*0010*/ 	.word	0x00000000
	.align		4
        /*0014*/ 	.word	0xfffffffd
	.align		4
        /*0018*/ 	.word	0x00000000
	.align		4
        /*001c*/ 	.word	0xfffffffc


//--------------------- .text._Z15aes_encrypt_ctrPhS_S_Pyi --------------------------
	.section	.text._Z15aes_encrypt_ctrPhS_S_Pyi,"ax",@progbits
	.align	128
        .global         _Z15aes_encrypt_ctrPhS_S_Pyi
        .type           _Z15aes_encrypt_ctrPhS_S_Pyi,@function
        .size           _Z15aes_encrypt_ctrPhS_S_Pyi,(.L_x_1 - _Z15aes_encrypt_ctrPhS_S_Pyi)
        .other          _Z15aes_encrypt_ctrPhS_S_Pyi,@"STO_CUDA_ENTRY STV_DEFAULT"
_Z15aes_encrypt_ctrPhS_S_Pyi:
.text._Z15aes_encrypt_ctrPhS_S_Pyi:
[----:B------:R-:W-:Y:S01]  /*0000*/  LDC R1, c[0x0][0x37c] ;  /* 0x0000df00ff017b82 */ /* 0x000fe20000000800 */
[----:B------:R-:W-:Y:S05]  /*0010*/  EXIT ;  /* 0x000000000000794d */ /* 0x000fea0003800000 */
.L_x_0:
[----:B------:R-:W-:-:S00]  /*0020*/  BRA `(.L_x_0) ;  /* 0xfffffffc00fc7947 */ /* 0x000fc0000383ffff */
[----:B------:R-:W-:-:S00]  /*0030*/  NOP ;  /* 0x0000000000007918 */ /* 0x000fc00000000000 */
        /* <DEDUP_REMOVED lines=12> */
.L_x_1:


//--------------------- .nv.shared.reserved.0     --------------------------
	.section	.nv.shared.reserved.0,"aw",@nobits
	.weak		__nv_reservedSMEM_offset_0_alias
	.size		__nv_reservedSMEM_offset_0_alias, 0, 64
	.other		__nv_reservedSMEM_offset_0_alias,@"STO_CUDA_RESERVED_SHARED STV_DEFAULT"
__nv_reservedSMEM_offset_0_alias:
	.zero		0
	.zero		64


//--------------------- .nv.constant0._Z15aes_encrypt_ctrPhS_S_Pyi --------------------------
	.section	.nv.constant0._Z15aes_encrypt_ctrPhS_S_Pyi,"a",@progbits
	.sectionflags	@""
	.align	4
.nv.constant0._Z15aes_encrypt_ctrPhS_S_Pyi:
	.zero		932


//--------------------- SYMBOLS --------------------------

	.type		.nv.reservedSmem.offset0,@object
	.size		.nv.reservedSmem.offset0,0x4
